	.headerflags	@"EF_CUDA_TEXMODE_UNIFIED EF_CUDA_64BIT_ADDRESS EF_CUDA_ACCELERATORS EF_CUDA_SM90 EF_CUDA_VIRTUAL_SM(EF_CUDA_SM90)"
	.elftype	@"ET_EXEC"


//--------------------- .nv.info                  --------------------------
	.section	.nv.info,"",@"SHT_CUDA_INFO"
	.align	4


	//----- nvinfo : EIATTR_REGCOUNT
	.align		4
        /*0000*/ 	.byte	0x04, 0x2f
        /*0002*/ 	.short	(.L_1 - .L_0)
	.align		4
.L_0:
        /*0004*/ 	.word	index@(triton_poi_fused_convolution_relu_8)
        /*0008*/ 	.word	0x0000000c


	//----- nvinfo : EIATTR_MIN_STACK_SIZE
	.align		4
.L_1:
        /*000c*/ 	.byte	0x04, 0x12
        /*000e*/ 	.short	(.L_3 - .L_2)
	.align		4
.L_2:
        /*0010*/ 	.word	index@(triton_poi_fused_convolution_relu_8)
        /*0014*/ 	.word	0x00000000


	//----- nvinfo : EIATTR_FRAME_SIZE
	.align		4
.L_3:
        /*0018*/ 	.byte	0x04, 0x11
        /*001a*/ 	.short	(.L_5 - .L_4)
	.align		4
.L_4:
        /*001c*/ 	.word	index@(triton_poi_fused_convolution_relu_8)
        /*0020*/ 	.word	0x00000000


	//----- nvinfo : EIATTR_MIN_STACK_SIZE
	.align		4
.L_5:
        /*0024*/ 	.byte	0x04, 0x12
        /*0026*/ 	.short	(.L_7 - .L_6)
	.align		4
.L_6:
        /*0028*/ 	.word	index@(triton_poi_fused_convolution_relu_8)
        /*002c*/ 	.word	0x00000000
.L_7:


//--------------------- .nv.info.triton_poi_fused_convolution_relu_8 --------------------------
	.section	.nv.info.triton_poi_fused_convolution_relu_8,"",@"SHT_CUDA_INFO"
	.sectionflags	@""
	.align	4


	//----- nvinfo : EIATTR_CUDA_API_VERSION
	.align		4
        /*0000*/ 	.byte	0x04, 0x37
        /*0002*/ 	.short	(.L_9 - .L_8)
.L_8:
        /*0004*/ 	.word	0x0000007c


	//----- nvinfo : EIATTR_KPARAM_INFO
	.align		4
.L_9:
        /*0008*/ 	.byte	0x04, 0x17
        /*000a*/ 	.short	(.L_11 - .L_10)
.L_10:
        /*000c*/ 	.word	0x00000000
        /*0010*/ 	.short	0x0002
        /*0012*/ 	.short	0x0010
        /*0014*/ 	.byte	0x00, 0xf0, 0x11, 0x00


	//----- nvinfo : EIATTR_KPARAM_INFO
	.align		4
.L_11:
        /*0018*/ 	.byte	0x04, 0x17
        /*001a*/ 	.short	(.L_13 - .L_12)
.L_12:
        /*001c*/ 	.word	0x00000000
        /*0020*/ 	.short	0x0001
        /*0022*/ 	.short	0x0008
        /*0024*/ 	.byte	0x00, 0xf4, 0x21, 0x00


	//----- nvinfo : EIATTR_KPARAM_INFO
	.align		4
.L_13:
        /*0028*/ 	.byte	0x04, 0x17
        /*002a*/ 	.short	(.L_15 - .L_14)
.L_14:
        /*002c*/ 	.word	0x00000000
        /*0030*/ 	.short	0x0000
        /*0032*/ 	.short	0x0000
        /*0034*/ 	.byte	0x00, 0xf4, 0x21, 0x00


	//----- nvinfo : EIATTR_SPARSE_MMA_MASK
	.align		4
.L_15:
        /*0038*/ 	.byte	0x03, 0x50
        /*003a*/ 	.short	0x0000


	//----- nvinfo : EIATTR_MAXREG_COUNT
	.align		4
        /*003c*/ 	.byte	0x03, 0x1b
        /*003e*/ 	.short	0x00ff


	//----- nvinfo : EIATTR_EXIT_INSTR_OFFSETS
	.align		4
        /*0040*/ 	.byte	0x04, 0x1c
        /*0042*/ 	.short	(.L_17 - .L_16)


	//   ....[0]....
.L_16:
        /*0044*/ 	.word	0x000001b0


	//   ....[1]....
        /*0048*/ 	.word	0x000001d0


	//----- nvinfo : EIATTR_REQNTID
	.align		4
.L_17:
        /*004c*/ 	.byte	0x04, 0x10
        /*004e*/ 	.short	(.L_19 - .L_18)
.L_18:
        /*0050*/ 	.word	0x00000080
        /*0054*/ 	.word	0x00000001
        /*0058*/ 	.word	0x00000001


	//----- nvinfo : EIATTR_CBANK_PARAM_SIZE
	.align		4
.L_19:
        /*005c*/ 	.byte	0x03, 0x19
        /*005e*/ 	.short	0x0014


	//----- nvinfo : EIATTR_PARAM_CBANK
	.align		4
        /*0060*/ 	.byte	0x04, 0x0a
        /*0062*/ 	.short	(.L_21 - .L_20)
	.align		4
.L_20:
        /*0064*/ 	.word	index@(.nv.constant0.triton_poi_fused_convolution_relu_8)
        /*0068*/ 	.short	0x0210
        /*006a*/ 	.short	0x0014


	//----- nvinfo : EIATTR_SW_WAR
	.align		4
.L_21:
        /*006c*/ 	.byte	0x04, 0x36
        /*006e*/ 	.short	(.L_23 - .L_22)
.L_22:
        /*0070*/ 	.word	0x00000008
.L_23:


//--------------------- .nv.callgraph             --------------------------
	.section	.nv.callgraph,"",@"SHT_CUDA_CALLGRAPH"
	.align	4
	.sectionentsize	8
	.align		4
        /*0000*/ 	.word	0x00000000
	.align		4
        /*0004*/ 	.word	0xffffffff
	.align		4
        /*0008*/ 	.word	0x00000000
	.align		4
        /*000c*/ 	.word	0xfffffffe
	.align		4
        /*0010*/ 	.word	0x00000000
	.align		4
        /*0014*/ 	.word	0xfffffffd
	.align		4
        /*0018*/ 	.word	0x00000000
	.align		4
        /*001c*/ 	.word	0xfffffffc


//--------------------- .text.triton_poi_fused_convolution_relu_8 --------------------------
	.section	.text.triton_poi_fused_convolution_relu_8,"ax",@progbits
	.align	128
        .global         triton_poi_fused_convolution_relu_8
        .type           triton_poi_fused_convolution_relu_8,@function
        .size           triton_poi_fused_convolution_relu_8,(.L_x_1 - triton_poi_fused_convolution_relu_8)
        .other          triton_poi_fused_convolution_relu_8,@"STO_CUDA_ENTRY STV_DEFAULT"
triton_poi_fused_convolution_relu_8:
.text.triton_poi_fused_convolution_relu_8:
[----:B------:R-:W0:Y:S02]  /*0000*/  LDC R1, c[0x0][0x28] ;  /* 0x00000a00ff017b82 */ /* 0x000e240000000800 */
[----:B------:R-:W1:Y:S01]  /*0010*/  S2R R0, SR_TID.X ;  /* 0x0000000000007919 */ /* 0x000e620000002100 */
[----:B------:R-:W2:Y:S01]  /*0020*/  LDC.64 R2, c[0x0][0x210] ;  /* 0x00008400ff027b82 */ /* 0x000ea20000000a00 */
[----:B------:R-:W-:Y:S01]  /*0030*/  ULDC.64 UR4, c[0x0][0x208] ;  /* 0x0000820000047ab9 */ /* 0x000fe20000000a00 */
[----:B------:R-:W3:Y:S06]  /*0040*/  S2R R7, SR_CTAID.X ;  /* 0x0000000000077919 */ /* 0x000eec0000002500 */
[----:B------:R-:W4:Y:S01]  /*0050*/  LDC.64 R4, c[0x0][0x218] ;  /* 0x00008600ff047b82 */ /* 0x000f220000000a00 */
[----:B-1----:R-:W-:Y:S01]  /*0060*/  IMAD.SHL.U32 R0, R0, 0x2, RZ ;  /* 0x0000000200007824 */ /* 0x002fe200078e00ff */
[----:B---3--:R-:W-:-:S04]  /*0070*/  SHF.R.S32.HI R6, RZ, 0x17, R7 ;  /* 0x00000017ff067819 */ /* 0x008fc80000011407 */
[----:B------:R-:W-:-:S05]  /*0080*/  LOP3.LUT R0, R0, 0xfe, RZ, 0xc0, !PT ;  /* 0x000000fe00007812 */ /* 0x000fca00078ec0ff */
[----:B------:R-:W-:Y:S01]  /*0090*/  IMAD R7, R7, 0x100, R0 ;  /* 0x0000010007077824 */ /* 0x000fe200078e0200 */
[----:B------:R-:W-:-:S03]  /*00a0*/  SGXT R0, R6, 0x1 ;  /* 0x000000010600781a */ /* 0x000fc60000000200 */
[C---:B--2---:R-:W-:Y:S01]  /*00b0*/  IMAD.WIDE R2, R7.reuse, 0x4, R2 ;  /* 0x0000000407027825 */ /* 0x044fe200078e0202 */
[----:B------:R-:W-:Y:S02]  /*00c0*/  LEA.HI R0, R0, R7, RZ, 0x7 ;  /* 0x0000000700007211 */ /* 0x000fe400078f38ff */
[----:B------:R-:W-:Y:S02]  /*00d0*/  ISETP.GE.AND P2, PT, R7, 0x800, PT ;  /* 0x000008000700780c */ /* 0x000fe40003f46270 */
[----:B------:R-:W-:-:S05]  /*00e0*/  LOP3.LUT R0, R0, 0xffffff80, RZ, 0xc0, !PT ;  /* 0xffffff8000007812 */ /* 0x000fca00078ec0ff */
[----:B------:R-:W-:Y:S01]  /*00f0*/  IMAD.IADD R9, R7, 0x1, -R0 ;  /* 0x0000000107097824 */ /* 0x000fe200078e0a00 */
[----:B------:R-:W-:-:S03]  /*0100*/  CS2R R6, SRZ ;  /* 0x0000000000067805 */ /* 0x000fc6000001ff00 */
[----:B----4-:R-:W-:Y:S01]  /*0110*/  IMAD.WIDE R4, R9, 0x4, R4 ;  /* 0x0000000409047825 */ /* 0x010fe200078e0204 */
[----:B------:R-:W-:Y:S02]  /*0120*/  CS2R R8, SRZ ;  /* 0x0000000000087805 */ /* 0x000fe4000001ff00 */
[----:B------:R-:W2:Y:S04]  /*0130*/  @!P2 LDG.E.64 R6, desc[UR4][R2.64] ;  /* 0x000000040206a981 */ /* 0x000ea8000c1e1b00 */
[----:B------:R-:W2:Y:S02]  /*0140*/  @!P2 LDG.E.EL.64 R8, desc[UR4][R4.64] ;  /* 0x000000040408a981 */ /* 0x000ea4000c2e1b00 */
[----:B--2---:R-:W-:Y:S01]  /*0150*/  FSETP.GEU.AND P0, PT, R6, -R8, PT ;  /* 0x800000080600720b */ /* 0x004fe20003f0e000 */
[----:B------:R-:W-:Y:S01]  /*0160*/  FADD R6, R8, R6 ;  /* 0x0000000608067221 */ /* 0x000fe20000000000 */
[----:B------:R-:W-:Y:S01]  /*0170*/  FADD R0, R9, R7 ;  /* 0x0000000709007221 */ /* 0x000fe20000000000 */
[----:B------:R-:W-:-:S03]  /*0180*/  FSETP.GEU.AND P1, PT, R7, -R9, PT ;  /* 0x800000090700720b */ /* 0x000fc60003f2e000 */
[----:B------:R-:W-:Y:S02]  /*0190*/  FSEL R6, R6, RZ, P0 ;  /* 0x000000ff06067208 */ /* 0x000fe40000000000 */
[----:B------:R-:W-:Y:S01]  /*01a0*/  FSEL R7, R0, RZ, P1 ;  /* 0x000000ff00077208 */ /* 0x000fe20000800000 */
[----:B------:R-:W-:Y:S07]  /*01b0*/  @P2 EXIT ;  /* 0x000000000000294d */ /* 0x000fee0003800000 */
[----:B------:R-:W-:Y:S01]  /*01c0*/  STG.E.64 desc[UR4][R2.64], R6 ;  /* 0x0000000602007986 */ /* 0x000fe2000c101b04 */
[----:B------:R-:W-:Y:S05]  /*01d0*/  EXIT ;  /* 0x000000000000794d */ /* 0x000fea0003800000 */
.L_x_0:
[----:B------:R-:W-:-:S00]  /*01e0*/  BRA `(.L_x_0) ;  /* 0xfffffffc00fc7947 */ /* 0x000fc0000383ffff */
[----:B------:R-:W-:-:S00]  /*01f0*/  NOP ;  /* 0x0000000000007918 */ /* 0x000fc00000000000 */
        /* <DEDUP_REMOVED lines=8> */
.L_x_1:


//--------------------- .nv.constant0.triton_poi_fused_convolution_relu_8 --------------------------
	.section	.nv.constant0.triton_poi_fused_convolution_relu_8,"a",@progbits
	.sectionflags	@""
	.align	4
.nv.constant0.triton_poi_fused_convolution_relu_8:
	.zero		548
